//
// Generated by NVIDIA NVVM Compiler
//
// Compiler Build ID: CL-36424714
// Cuda compilation tools, release 13.0, V13.0.88
// Based on NVVM 20.0.0
//

.version 9.0
.target sm_100
.address_size 64

	// .globl	_Z3addPiS_S_S_

.visible .entry _Z3addPiS_S_S_(
	.param .u64 .ptr .align 1 _Z3addPiS_S_S__param_0,
	.param .u64 .ptr .align 1 _Z3addPiS_S_S__param_1,
	.param .u64 .ptr .align 1 _Z3addPiS_S_S__param_2,
	.param .u64 .ptr .align 1 _Z3addPiS_S_S__param_3
)
{
	.reg .pred 	%p<2>;
	.reg .b32 	%r<9>;
	.reg .b64 	%rd<13>;

	ld.param.u64 	%rd1, [_Z3addPiS_S_S__param_0];
	ld.param.u64 	%rd2, [_Z3addPiS_S_S__param_1];
	ld.param.u64 	%rd3, [_Z3addPiS_S_S__param_2];
	ld.param.u64 	%rd4, [_Z3addPiS_S_S__param_3];
	mov.u32 	%r2, %ctaid.x;
	mov.u32 	%r3, %ntid.x;
	mov.u32 	%r4, %tid.x;
	mad.lo.s32 	%r1, %r2, %r3, %r4;
	setp.gt.s32 	%p1, %r1, 511;
	@%p1 bra 	$L__BB0_2;
	cvta.to.global.u64 	%rd5, %rd4;
	cvta.to.global.u64 	%rd6, %rd1;
	cvta.to.global.u64 	%rd7, %rd2;
	cvta.to.global.u64 	%rd8, %rd3;
	ld.global.u32 	%r5, [%rd5];
	mul.wide.s32 	%rd9, %r1, 4;
	add.s64 	%rd10, %rd6, %rd9;
	ld.global.u32 	%r6, [%rd10];
	add.s64 	%rd11, %rd7, %rd9;
	ld.global.u32 	%r7, [%rd11];
	mad.lo.s32 	%r8, %r6, %r5, %r7;
	add.s64 	%rd12, %rd8, %rd9;
	st.global.u32 	[%rd12], %r8;
$L__BB0_2:
	ret;

}


// ===== COMPILED SASS (sm_100) =====

	.target	sm_100

	.elftype	@"ET_EXEC"


//--------------------- .note.nv.tkinfo           --------------------------
	.section	.note.nv.tkinfo,"",@"SHT_NOTE"
	.sectionflags	@"SHF_NOTE_NV_TKINFO"
	.tkinfo
        /*0018*/ 	.word	0x00000002
        /*0030*/ 	.string	""
        /*0030*/ 	.string	"ptxas"
        /*0030*/ 	.string	"Cuda compilation tools, release 13.0, V13.0.88"
        /*0030*/ 	.string	"Build cuda_13.0.r13.0/compiler.36424714_0"
        /*0030*/ 	.string	"-arch sm_100 -m 64 "



//--------------------- .note.nv.cuinfo           --------------------------
	.section	.note.nv.cuinfo,"",@"SHT_NOTE"
	.sectionflags	@"SHF_NOTE_NV_CUINFO"
        /*0018*/ 	.short	0x0002
        /*001a*/ 	.short	0x0064
        /*001c*/ 	.short	0x0082
	.zero		2


//--------------------- .nv.info                  --------------------------
	.section	.nv.info,"",@"SHT_CUDA_INFO"
	.align	4


	//----- nvinfo : EIATTR_REGCOUNT
	.align		4
        /*0000*/ 	.byte	0x04, 0x2f
        /*0002*/ 	.short	(.L_1 - .L_0)
	.align		4
.L_0:
        /*0004*/ 	.word	index@(_Z3addPiS_S_S_)
        /*0008*/ 	.word	0x0000000e


	//----- nvinfo : EIATTR_FRAME_SIZE
	.align		4
.L_1:
        /*000c*/ 	.byte	0x04, 0x11
        /*000e*/ 	.short	(.L_3 - .L_2)
	.align		4
.L_2:
        /*0010*/ 	.word	index@(_Z3addPiS_S_S_)
        /*0014*/ 	.word	0x00000000


	//----- nvinfo : EIATTR_MIN_STACK_SIZE
	.align		4
.L_3:
        /*0018*/ 	.byte	0x04, 0x12
        /*001a*/ 	.short	(.L_5 - .L_4)
	.align		4
.L_4:
        /*001c*/ 	.word	index@(_Z3addPiS_S_S_)
        /*0020*/ 	.word	0x00000000
.L_5:


//--------------------- .nv.compat                --------------------------
	.section	.nv.compat,"",@"SHT_CUDA_COMPAT_INFO"
	.align	4
        /*0000*/ 	.byte	0x02, 0x09, 0x00, 0x00, 0x02, 0x02, 0x01, 0x00, 0x02, 0x05, 0x05, 0x00, 0x03, 0x07, 0x01, 0x01
        /*0010*/ 	.byte	0x02, 0x03, 0x00, 0x00, 0x02, 0x06, 0x01, 0x00, 0x04, 0x0b, 0x08, 0x00, 0x09, 0x00, 0x00, 0x00
        /*0020*/ 	.byte	0x00, 0x00, 0x00, 0x00


//--------------------- .nv.info._Z3addPiS_S_S_   --------------------------
	.section	.nv.info._Z3addPiS_S_S_,"",@"SHT_CUDA_INFO"
	.sectionflags	@""
	.align	4


	//----- nvinfo : EIATTR_CUDA_API_VERSION
	.align		4
        /*0000*/ 	.byte	0x04, 0x37
        /*0002*/ 	.short	(.L_7 - .L_6)
.L_6:
        /*0004*/ 	.word	0x00000082


	//----- nvinfo : EIATTR_KPARAM_INFO
	.align		4
.L_7:
        /*0008*/ 	.byte	0x04, 0x17
        /*000a*/ 	.short	(.L_9 - .L_8)
.L_8:
        /*000c*/ 	.word	0x00000000
        /*0010*/ 	.short	0x0003
        /*0012*/ 	.short	0x0018
        /*0014*/ 	.byte	0x00, 0xf5, 0x21, 0x00


	//----- nvinfo : EIATTR_KPARAM_INFO
	.align		4
.L_9:
        /*0018*/ 	.byte	0x04, 0x17
        /*001a*/ 	.short	(.L_11 - .L_10)
.L_10:
        /*001c*/ 	.word	0x00000000
        /*0020*/ 	.short	0x0002
        /*0022*/ 	.short	0x0010
        /*0024*/ 	.byte	0x00, 0xf5, 0x21, 0x00


	//----- nvinfo : EIATTR_KPARAM_INFO
	.align		4
.L_11:
        /*0028*/ 	.byte	0x04, 0x17
        /*002a*/ 	.short	(.L_13 - .L_12)
.L_12:
        /*002c*/ 	.word	0x00000000
        /*0030*/ 	.short	0x0001
        /*0032*/ 	.short	0x0008
        /*0034*/ 	.byte	0x00, 0xf5, 0x21, 0x00


	//----- nvinfo : EIATTR_KPARAM_INFO
	.align		4
.L_13:
        /*0038*/ 	.byte	0x04, 0x17
        /*003a*/ 	.short	(.L_15 - .L_14)
.L_14:
        /*003c*/ 	.word	0x00000000
        /*0040*/ 	.short	0x0000
        /*0042*/ 	.short	0x0000
        /*0044*/ 	.byte	0x00, 0xf5, 0x21, 0x00


	//----- nvinfo : EIATTR_SPARSE_MMA_MASK
	.align		4
.L_15:
        /*0048*/ 	.byte	0x03, 0x50
        /*004a*/ 	.short	0x0000


	//----- nvinfo : EIATTR_MAXREG_COUNT
	.align		4
        /*004c*/ 	.byte	0x03, 0x1b
        /*004e*/ 	.short	0x00ff


	//----- nvinfo : EIATTR_MERCURY_ISA_VERSION
	.align		4
        /*0050*/ 	.byte	0x03, 0x5f
        /*0052*/ 	.short	0x0101


	//----- nvinfo : EIATTR_VRC_CTA_INIT_COUNT
	.align		4
        /*0054*/ 	.byte	0x02, 0x4a
	.zero		1
	.zero		1


	//----- nvinfo : EIATTR_EXIT_INSTR_OFFSETS
	.align		4
        /*0058*/ 	.byte	0x04, 0x1c
        /*005a*/ 	.short	(.L_17 - .L_16)


	//   ....[0]....
.L_16:
        /*005c*/ 	.word	0x00000060


	//   ....[1]....
        /*0060*/ 	.word	0x00000140


	//----- nvinfo : EIATTR_CBANK_PARAM_SIZE
	.align		4
.L_17:
        /*0064*/ 	.byte	0x03, 0x19
        /*0066*/ 	.short	0x0020


	//----- nvinfo : EIATTR_PARAM_CBANK
	.align		4
        /*0068*/ 	.byte	0x04, 0x0a
        /*006a*/ 	.short	(.L_19 - .L_18)
	.align		4
.L_18:
        /*006c*/ 	.word	index@(.nv.constant0._Z3addPiS_S_S_)
        /*0070*/ 	.short	0x0380
        /*0072*/ 	.short	0x0020


	//----- nvinfo : EIATTR_SW_WAR
	.align		4
.L_19:
        /*0074*/ 	.byte	0x04, 0x36
        /*0076*/ 	.short	(.L_21 - .L_20)
.L_20:
        /*0078*/ 	.word	0x00000008
.L_21:


//--------------------- .nv.callgraph             --------------------------
	.section	.nv.callgraph,"",@"SHT_CUDA_CALLGRAPH"
	.align	4
	.sectionentsize	8
	.align		4
        /*0000*/ 	.word	0x00000000
	.align		4
        /*0004*/ 	.word	0xffffffff
	.align		4
        /*0008*/ 	.word	0x00000000
	.align		4
        /*000c*/ 	.word	0xfffffffe
	.align		4
        /*0010*/ 	.word	0x00000000
	.align		4
        /*0014*/ 	.word	0xfffffffd
	.align		4
        /*0018*/ 	.word	0x00000000
	.align		4
        /*001c*/ 	.word	0xfffffffc


//--------------------- .text._Z3addPiS_S_S_      --------------------------
	.section	.text._Z3addPiS_S_S_,"ax",@progbits
	.align	128
        .global         _Z3addPiS_S_S_
        .type           _Z3addPiS_S_S_,@function
        .size           _Z3addPiS_S_S_,(.L_x_1 - _Z3addPiS_S_S_)
        .other          _Z3addPiS_S_S_,@"STO_CUDA_ENTRY STV_DEFAULT"
_Z3addPiS_S_S_:
.text._Z3addPiS_S_S_:
[----:B------:R-:W-:Y:S01]  /*0000*/  LDC R1, c[0x0][0x37c] ;  /* 0x0000df00ff017b82 */ /* 0x000fe20000000800 */
[----:B------:R-:W0:Y:S07]  /*0010*/  S2R R0, SR_TID.X ;  /* 0x0000000000007919 */ /* 0x000e2e0000002100 */
[----:B------:R-:W0:Y:S08]  /*0020*/  S2UR UR4, SR_CTAID.X ;  /* 0x00000000000479c3 */ /* 0x000e300000002500 */
[----:B------:R-:W0:Y:S02]  /*0030*/  LDC R11, c[0x0][0x360] ;  /* 0x0000d800ff0b7b82 */ /* 0x000e240000000800 */
[----:B0-----:R-:W-:-:S05]  /*0040*/  IMAD R11, R11, UR4, R0 ;  /* 0x000000040b0b7c24 */ /* 0x001fca000f8e0200 */
[----:B------:R-:W-:-:S13]  /*0050*/  ISETP.GT.AND P0, PT, R11, 0x1ff, PT ;  /* 0x000001ff0b00780c */ /* 0x000fda0003f04270 */
[----:B------:R-:W-:Y:S05]  /*0060*/  @P0 EXIT ;  /* 0x000000000000094d */ /* 0x000fea0003800000 */
[----:B------:R-:W0:Y:S01]  /*0070*/  LDC.64 R4, c[0x0][0x380] ;  /* 0x0000e000ff047b82 */ /* 0x000e220000000a00 */
[----:B------:R-:W1:Y:S07]  /*0080*/  LDCU.64 UR4, c[0x0][0x358] ;  /* 0x00006b00ff0477ac */ /* 0x000e6e0008000a00 */
[----:B------:R-:W2:Y:S08]  /*0090*/  LDC.64 R6, c[0x0][0x388] ;  /* 0x0000e200ff067b82 */ /* 0x000eb00000000a00 */
[----:B------:R-:W3:Y:S01]  /*00a0*/  LDC.64 R2, c[0x0][0x398] ;  /* 0x0000e600ff027b82 */ /* 0x000ee20000000a00 */
[----:B0-----:R-:W-:-:S07]  /*00b0*/  IMAD.WIDE R4, R11, 0x4, R4 ;  /* 0x000000040b047825 */ /* 0x001fce00078e0204 */
[----:B------:R-:W0:Y:S01]  /*00c0*/  LDC.64 R8, c[0x0][0x390] ;  /* 0x0000e400ff087b82 */ /* 0x000e220000000a00 */
[----:B-1----:R-:W4:Y:S01]  /*00d0*/  LDG.E R5, desc[UR4][R4.64] ;  /* 0x0000000404057981 */ /* 0x002f22000c1e1900 */
[----:B--2---:R-:W-:-:S06]  /*00e0*/  IMAD.WIDE R6, R11, 0x4, R6 ;  /* 0x000000040b067825 */ /* 0x004fcc00078e0206 */
[----:B------:R-:W4:Y:S04]  /*00f0*/  LDG.E R6, desc[UR4][R6.64] ;  /* 0x0000000406067981 */ /* 0x000f28000c1e1900 */
[----:B---3--:R-:W4:Y:S01]  /*0100*/  LDG.E R2, desc[UR4][R2.64] ;  /* 0x0000000402027981 */ /* 0x008f22000c1e1900 */
[----:B0-----:R-:W-:-:S04]  /*0110*/  IMAD.WIDE R8, R11, 0x4, R8 ;  /* 0x000000040b087825 */ /* 0x001fc800078e0208 */
[----:B----4-:R-:W-:-:S05]  /*0120*/  IMAD R11, R2, R5, R6 ;  /* 0x00000005020b7224 */ /* 0x010fca00078e0206 */
[----:B------:R-:W-:Y:S01]  /*0130*/  STG.E desc[UR4][R8.64], R11 ;  /* 0x0000000b08007986 */ /* 0x000fe2000c101904 */
[----:B------:R-:W-:Y:S05]  /*0140*/  EXIT ;  /* 0x000000000000794d */ /* 0x000fea0003800000 */
.L_x_0:
[----:B------:R-:W-:-:S00]  /*0150*/  BRA `(.L_x_0) ;  /* 0xfffffffc00fc7947 */ /* 0x000fc0000383ffff */
[----:B------:R-:W-:-:S00]  /*0160*/  NOP ;  /* 0x0000000000007918 */ /* 0x000fc00000000000 */
        /* <DEDUP_REMOVED lines=9> */
.L_x_1:


//--------------------- .nv.shared.reserved.0     --------------------------
	.section	.nv.shared.reserved.0,"aw",@nobits
	.weak		__nv_reservedSMEM_offset_0_alias
	.size		__nv_reservedSMEM_offset_0_alias, 0, 64
	.other		__nv_reservedSMEM_offset_0_alias,@"STO_CUDA_RESERVED_SHARED STV_DEFAULT"
__nv_reservedSMEM_offset_0_alias:
	.zero		0
	.zero		64


//--------------------- .nv.constant0._Z3addPiS_S_S_ --------------------------
	.section	.nv.constant0._Z3addPiS_S_S_,"a",@progbits
	.sectionflags	@""
	.align	4
.nv.constant0._Z3addPiS_S_S_:
	.zero		928


//--------------------- SYMBOLS --------------------------

	.type		.nv.reservedSmem.offset0,@object
	.size		.nv.reservedSmem.offset0,0x4
